//
// Generated by NVIDIA NVVM Compiler
//
// Compiler Build ID: CL-36424714
// Cuda compilation tools, release 13.0, V13.0.88
// Based on NVVM 20.0.0
//

.version 9.0
.target sm_100
.address_size 64

	// .globl	_Z17l1_latency_kernelILi10EEvPPvS1_Pj

.visible .entry _Z17l1_latency_kernelILi10EEvPPvS1_Pj(
	.param .u64 .ptr .align 1 _Z17l1_latency_kernelILi10EEvPPvS1_Pj_param_0,
	.param .u64 .ptr .align 1 _Z17l1_latency_kernelILi10EEvPPvS1_Pj_param_1,
	.param .u64 .ptr .align 1 _Z17l1_latency_kernelILi10EEvPPvS1_Pj_param_2
)
.maxntid 4
.minnctapersm 1
{
	.reg .pred 	%p<2>;
	.reg .b32 	%r<5>;
	.reg .b64 	%rd<50>;

	ld.param.u64 	%rd42, [_Z17l1_latency_kernelILi10EEvPPvS1_Pj_param_0];
	ld.param.u64 	%rd1, [_Z17l1_latency_kernelILi10EEvPPvS1_Pj_param_1];
	ld.param.u64 	%rd43, [_Z17l1_latency_kernelILi10EEvPPvS1_Pj_param_2];
	cvta.to.global.u64 	%rd44, %rd43;
	mov.u32 	%r3, %tid.x;
	mul.wide.u32 	%rd45, %r3, 8;
	add.s64 	%rd4, %rd42, %rd45;
	// begin inline asm
	ld.global.nc.b64 %rd4, [%rd4];

	// end inline asm
	// begin inline asm
	ld.global.nc.b64 %rd4, [%rd4];

	// end inline asm
	// begin inline asm
	ld.global.nc.b64 %rd4, [%rd4];

	// end inline asm
	// begin inline asm
	ld.global.nc.b64 %rd4, [%rd4];

	// end inline asm
	// begin inline asm
	ld.global.nc.b64 %rd4, [%rd4];

	// end inline asm
	// begin inline asm
	ld.global.nc.b64 %rd4, [%rd4];

	// end inline asm
	// begin inline asm
	ld.global.nc.b64 %rd4, [%rd4];

	// end inline asm
	// begin inline asm
	ld.global.nc.b64 %rd4, [%rd4];

	// end inline asm
	// begin inline asm
	ld.global.nc.b64 %rd4, [%rd4];

	// end inline asm
	// begin inline asm
	ld.global.nc.b64 %rd4, [%rd4];

	// end inline asm
	// begin inline asm
	bar.sync 0;
mov.u32 %r1, %clock;

	// end inline asm
	// begin inline asm
	ld.global.nc.b64 %rd4, [%rd4];

	// end inline asm
	// begin inline asm
	ld.global.nc.b64 %rd4, [%rd4];

	// end inline asm
	// begin inline asm
	ld.global.nc.b64 %rd4, [%rd4];

	// end inline asm
	// begin inline asm
	ld.global.nc.b64 %rd4, [%rd4];

	// end inline asm
	// begin inline asm
	ld.global.nc.b64 %rd4, [%rd4];

	// end inline asm
	// begin inline asm
	ld.global.nc.b64 %rd4, [%rd4];

	// end inline asm
	// begin inline asm
	ld.global.nc.b64 %rd4, [%rd4];

	// end inline asm
	// begin inline asm
	ld.global.nc.b64 %rd4, [%rd4];

	// end inline asm
	// begin inline asm
	ld.global.nc.b64 %rd4, [%rd4];

	// end inline asm
	// begin inline asm
	ld.global.nc.b64 %rd4, [%rd4];

	// end inline asm
	// begin inline asm
	bar.sync 0;
mov.u32 %r2, %clock;

	// end inline asm
	sub.s32 	%r4, %r2, %r1;
	mul.wide.u32 	%rd46, %r3, 4;
	add.s64 	%rd47, %rd44, %rd46;
	st.global.u32 	[%rd47], %r4;
	setp.ne.s64 	%p1, %rd4, 0;
	@%p1 bra 	$L__BB0_2;
	cvta.to.global.u64 	%rd48, %rd1;
	mov.b64 	%rd49, 0;
	st.global.u64 	[%rd48], %rd49;
$L__BB0_2:
	ret;

}


// ===== COMPILED SASS (sm_100) =====

	.target	sm_100

	.elftype	@"ET_EXEC"


//--------------------- .note.nv.tkinfo           --------------------------
	.section	.note.nv.tkinfo,"",@"SHT_NOTE"
	.sectionflags	@"SHF_NOTE_NV_TKINFO"
	.tkinfo
        /*0018*/ 	.word	0x00000002
        /*0030*/ 	.string	""
        /*0030*/ 	.string	"ptxas"
        /*0030*/ 	.string	"Cuda compilation tools, release 13.0, V13.0.88"
        /*0030*/ 	.string	"Build cuda_13.0.r13.0/compiler.36424714_0"
        /*0030*/ 	.string	"-arch sm_100 -m 64 "



//--------------------- .note.nv.cuinfo           --------------------------
	.section	.note.nv.cuinfo,"",@"SHT_NOTE"
	.sectionflags	@"SHF_NOTE_NV_CUINFO"
        /*0018*/ 	.short	0x0002
        /*001a*/ 	.short	0x0064
        /*001c*/ 	.short	0x0082
	.zero		2


//--------------------- .nv.info                  --------------------------
	.section	.nv.info,"",@"SHT_CUDA_INFO"
	.align	4


	//----- nvinfo : EIATTR_REGCOUNT
	.align		4
        /*0000*/ 	.byte	0x04, 0x2f
        /*0002*/ 	.short	(.L_1 - .L_0)
	.align		4
.L_0:
        /*0004*/ 	.word	index@(_Z17l1_latency_kernelILi10EEvPPvS1_Pj)
        /*0008*/ 	.word	0x00000010


	//----- nvinfo : EIATTR_FRAME_SIZE
	.align		4
.L_1:
        /*000c*/ 	.byte	0x04, 0x11
        /*000e*/ 	.short	(.L_3 - .L_2)
	.align		4
.L_2:
        /*0010*/ 	.word	index@(_Z17l1_latency_kernelILi10EEvPPvS1_Pj)
        /*0014*/ 	.word	0x00000000


	//----- nvinfo : EIATTR_MIN_STACK_SIZE
	.align		4
.L_3:
        /*0018*/ 	.byte	0x04, 0x12
        /*001a*/ 	.short	(.L_5 - .L_4)
	.align		4
.L_4:
        /*001c*/ 	.word	index@(_Z17l1_latency_kernelILi10EEvPPvS1_Pj)
        /*0020*/ 	.word	0x00000000
.L_5:


//--------------------- .nv.compat                --------------------------
	.section	.nv.compat,"",@"SHT_CUDA_COMPAT_INFO"
	.align	4
        /*0000*/ 	.byte	0x02, 0x09, 0x00, 0x00, 0x02, 0x02, 0x01, 0x00, 0x02, 0x05, 0x05, 0x00, 0x03, 0x07, 0x01, 0x01
        /*0010*/ 	.byte	0x02, 0x03, 0x00, 0x00, 0x02, 0x06, 0x01, 0x00, 0x04, 0x0b, 0x08, 0x00, 0x09, 0x00, 0x00, 0x00
        /*0020*/ 	.byte	0x00, 0x00, 0x00, 0x00


//--------------------- .nv.info._Z17l1_latency_kernelILi10EEvPPvS1_Pj --------------------------
	.section	.nv.info._Z17l1_latency_kernelILi10EEvPPvS1_Pj,"",@"SHT_CUDA_INFO"
	.sectionflags	@""
	.align	4


	//----- nvinfo : EIATTR_CUDA_API_VERSION
	.align		4
        /*0000*/ 	.byte	0x04, 0x37
        /*0002*/ 	.short	(.L_7 - .L_6)
.L_6:
        /*0004*/ 	.word	0x00000082


	//----- nvinfo : EIATTR_KPARAM_INFO
	.align		4
.L_7:
        /*0008*/ 	.byte	0x04, 0x17
        /*000a*/ 	.short	(.L_9 - .L_8)
.L_8:
        /*000c*/ 	.word	0x00000000
        /*0010*/ 	.short	0x0002
        /*0012*/ 	.short	0x0010
        /*0014*/ 	.byte	0x00, 0xf5, 0x21, 0x00


	//----- nvinfo : EIATTR_KPARAM_INFO
	.align		4
.L_9:
        /*0018*/ 	.byte	0x04, 0x17
        /*001a*/ 	.short	(.L_11 - .L_10)
.L_10:
        /*001c*/ 	.word	0x00000000
        /*0020*/ 	.short	0x0001
        /*0022*/ 	.short	0x0008
        /*0024*/ 	.byte	0x00, 0xf5, 0x21, 0x00


	//----- nvinfo : EIATTR_KPARAM_INFO
	.align		4
.L_11:
        /*0028*/ 	.byte	0x04, 0x17
        /*002a*/ 	.short	(.L_13 - .L_12)
.L_12:
        /*002c*/ 	.word	0x00000000
        /*0030*/ 	.short	0x0000
        /*0032*/ 	.short	0x0000
        /*0034*/ 	.byte	0x00, 0xf5, 0x21, 0x00


	//----- nvinfo : EIATTR_SPARSE_MMA_MASK
	.align		4
.L_13:
        /*0038*/ 	.byte	0x03, 0x50
        /*003a*/ 	.short	0x0000


	//----- nvinfo : EIATTR_MAXREG_COUNT
	.align		4
        /*003c*/ 	.byte	0x03, 0x1b
        /*003e*/ 	.short	0x00ff


	//----- nvinfo : EIATTR_NUM_BARRIERS
	.align		4
        /*0040*/ 	.byte	0x02, 0x4c
        /*0042*/ 	.byte	0x01
	.zero		1


	//----- nvinfo : EIATTR_MERCURY_ISA_VERSION
	.align		4
        /*0044*/ 	.byte	0x03, 0x5f
        /*0046*/ 	.short	0x0101


	//----- nvinfo : EIATTR_VRC_CTA_INIT_COUNT
	.align		4
        /*0048*/ 	.byte	0x02, 0x4a
	.zero		1
	.zero		1


	//----- nvinfo : EIATTR_EXIT_INSTR_OFFSETS
	.align		4
        /*004c*/ 	.byte	0x04, 0x1c
        /*004e*/ 	.short	(.L_15 - .L_14)


	//   ....[0]....
.L_14:
        /*0050*/ 	.word	0x00000240


	//   ....[1]....
        /*0054*/ 	.word	0x00000270


	//----- nvinfo : EIATTR_MAX_THREADS
	.align		4
.L_15:
        /*0058*/ 	.byte	0x04, 0x05
        /*005a*/ 	.short	(.L_17 - .L_16)
.L_16:
        /*005c*/ 	.word	0x00000004
        /*0060*/ 	.word	0x00000001
        /*0064*/ 	.word	0x00000001


	//----- nvinfo : EIATTR_CBANK_PARAM_SIZE
	.align		4
.L_17:
        /*0068*/ 	.byte	0x03, 0x19
        /*006a*/ 	.short	0x0018


	//----- nvinfo : EIATTR_PARAM_CBANK
	.align		4
        /*006c*/ 	.byte	0x04, 0x0a
        /*006e*/ 	.short	(.L_19 - .L_18)
	.align		4
.L_18:
        /*0070*/ 	.word	index@(.nv.constant0._Z17l1_latency_kernelILi10EEvPPvS1_Pj)
        /*0074*/ 	.short	0x0380
        /*0076*/ 	.short	0x0018


	//----- nvinfo : EIATTR_SW_WAR
	.align		4
.L_19:
        /*0078*/ 	.byte	0x04, 0x36
        /*007a*/ 	.short	(.L_21 - .L_20)
.L_20:
        /*007c*/ 	.word	0x00000008
.L_21:


//--------------------- .nv.callgraph             --------------------------
	.section	.nv.callgraph,"",@"SHT_CUDA_CALLGRAPH"
	.align	4
	.sectionentsize	8
	.align		4
        /*0000*/ 	.word	0x00000000
	.align		4
        /*0004*/ 	.word	0xffffffff
	.align		4
        /*0008*/ 	.word	0x00000000
	.align		4
        /*000c*/ 	.word	0xfffffffe
	.align		4
        /*0010*/ 	.word	0x00000000
	.align		4
        /*0014*/ 	.word	0xfffffffd
	.align		4
        /*0018*/ 	.word	0x00000000
	.align		4
        /*001c*/ 	.word	0xfffffffc


//--------------------- .text._Z17l1_latency_kernelILi10EEvPPvS1_Pj --------------------------
	.section	.text._Z17l1_latency_kernelILi10EEvPPvS1_Pj,"ax",@progbits
	.align	128
        .global         _Z17l1_latency_kernelILi10EEvPPvS1_Pj
        .type           _Z17l1_latency_kernelILi10EEvPPvS1_Pj,@function
        .size           _Z17l1_latency_kernelILi10EEvPPvS1_Pj,(.L_x_1 - _Z17l1_latency_kernelILi10EEvPPvS1_Pj)
        .other          _Z17l1_latency_kernelILi10EEvPPvS1_Pj,@"STO_CUDA_ENTRY STV_DEFAULT"
_Z17l1_latency_kernelILi10EEvPPvS1_Pj:
.text._Z17l1_latency_kernelILi10EEvPPvS1_Pj:
[----:B------:R-:W-:Y:S01]  /*0000*/  LDC R1, c[0x0][0x37c] ;  /* 0x0000df00ff017b82 */ /* 0x000fe20000000800 */
[----:B------:R-:W0:Y:S07]  /*0010*/  S2R R0, SR_TID.X ;  /* 0x0000000000007919 */ /* 0x000e2e0000002100 */
[----:B------:R-:W0:Y:S01]  /*0020*/  LDC.64 R2, c[0x0][0x380] ;  /* 0x0000e000ff027b82 */ /* 0x000e220000000a00 */
[----:B------:R-:W1:Y:S01]  /*0030*/  LDCU.64 UR4, c[0x0][0x358] ;  /* 0x00006b00ff0477ac */ /* 0x000e620008000a00 */
[----:B0-----:R-:W-:-:S06]  /*0040*/  IMAD.WIDE.U32 R2, R0, 0x8, R2 ;  /* 0x0000000800027825 */ /* 0x001fcc00078e0002 */
[----:B-1----:R-:W2:Y:S01]  /*0050*/  LDG.E.64.CONSTANT R2, desc[UR4][R2.64] ;  /* 0x0000000402027981 */ /* 0x002ea2000c1e9b00 */
[----:B------:R-:W-:Y:S06]  /*0060*/  BAR.SYNC.DEFER_BLOCKING 0x0 ;  /* 0x0000000000007b1d */ /* 0x000fec0000010000 */
[----:B--2---:R-:W2:Y:S04]  /*0070*/  LDG.E.64.CONSTANT R4, desc[UR4][R2.64] ;  /* 0x0000000402047981 */ /* 0x004ea8000c1e9b00 */
[----:B--2---:R-:W2:Y:S04]  /*0080*/  LDG.E.64.CONSTANT R4, desc[UR4][R4.64] ;  /* 0x0000000404047981 */ /* 0x004ea8000c1e9b00 */
[----:B--2---:R-:W2:Y:S04]  /*0090*/  LDG.E.64.CONSTANT R6, desc[UR4][R4.64] ;  /* 0x0000000404067981 */ /* 0x004ea8000c1e9b00 */
[----:B--2---:R-:W2:Y:S04]  /*00a0*/  LDG.E.64.CONSTANT R6, desc[UR4][R6.64] ;  /* 0x0000000406067981 */ /* 0x004ea8000c1e9b00 */
[----:B--2---:R-:W2:Y:S04]  /*00b0*/  LDG.E.64.CONSTANT R8, desc[UR4][R6.64] ;  /* 0x0000000406087981 */ /* 0x004ea8000c1e9b00 */
[----:B--2---:R-:W2:Y:S04]  /*00c0*/  LDG.E.64.CONSTANT R8, desc[UR4][R8.64] ;  /* 0x0000000408087981 */ /* 0x004ea8000c1e9b00 */
[----:B--2---:R-:W2:Y:S04]  /*00d0*/  LDG.E.64.CONSTANT R10, desc[UR4][R8.64] ;  /* 0x00000004080a7981 */ /* 0x004ea8000c1e9b00 */
[----:B--2---:R-:W2:Y:S04]  /*00e0*/  LDG.E.64.CONSTANT R10, desc[UR4][R10.64] ;  /* 0x000000040a0a7981 */ /* 0x004ea8000c1e9b00 */
[----:B--2---:R-:W2:Y:S01]  /*00f0*/  LDG.E.64.CONSTANT R12, desc[UR4][R10.64] ;  /* 0x000000040a0c7981 */ /* 0x004ea2000c1e9b00 */
[----:B------:R-:W0:Y:S01]  /*0100*/  S2UR UR6, SR_CLOCKLO ;  /* 0x00000000000679c3 */ /* 0x000e220000005000 */
[----:B------:R-:W-:-:S02]  /*0110*/  NOP ;  /* 0x0000000000007918 */ /* 0x000fc40000000000 */
[----:B--2---:R-:W2:Y:S05]  /*0120*/  LDG.E.64.CONSTANT R12, desc[UR4][R12.64] ;  /* 0x000000040c0c7981 */ /* 0x004eaa000c1e9b00 */
        /* <DEDUP_REMOVED lines=10> */
[----:B------:R-:W-:Y:S01]  /*01d0*/  CS2R.32 R5, SR_CLOCKLO ;  /* 0x0000000000057805 */ /* 0x000fe20000005000 */
[----:B------:R-:W1:Y:S01]  /*01e0*/  LDC.64 R2, c[0x0][0x390] ;  /* 0x0000e400ff027b82 */ /* 0x000e620000000a00 */
[----:B--2---:R-:W-:-:S02]  /*01f0*/  ISETP.NE.U32.AND P0, PT, R10, RZ, PT ;  /* 0x000000ff0a00720c */ /* 0x004fc40003f05070 */
[----:B0-----:R-:W-:Y:S02]  /*0200*/  IADD3 R5, PT, PT, R5, -UR6, RZ ;  /* 0x8000000605057c10 */ /* 0x001fe4000fffe0ff */
[----:B------:R-:W-:Y:S01]  /*0210*/  ISETP.NE.AND.EX P0, PT, R11, RZ, PT, P0 ;  /* 0x000000ff0b00720c */ /* 0x000fe20003f05300 */
[----:B-1----:R-:W-:-:S05]  /*0220*/  IMAD.WIDE.U32 R2, R0, 0x4, R2 ;  /* 0x0000000400027825 */ /* 0x002fca00078e0002 */
[----:B------:R0:W-:Y:S07]  /*0230*/  STG.E desc[UR4][R2.64], R5 ;  /* 0x0000000502007986 */ /* 0x0001ee000c101904 */
[----:B------:R-:W-:Y:S05]  /*0240*/  @P0 EXIT ;  /* 0x000000000000094d */ /* 0x000fea0003800000 */
[----:B0-----:R-:W0:Y:S02]  /*0250*/  LDC.64 R2, c[0x0][0x388] ;  /* 0x0000e200ff027b82 */ /* 0x001e240000000a00 */
[----:B0-----:R-:W-:Y:S01]  /*0260*/  STG.E.64 desc[UR4][R2.64], RZ ;  /* 0x000000ff02007986 */ /* 0x001fe2000c101b04 */
[----:B------:R-:W-:Y:S05]  /*0270*/  EXIT ;  /* 0x000000000000794d */ /* 0x000fea0003800000 */
.L_x_0:
[----:B------:R-:W-:-:S00]  /*0280*/  BRA `(.L_x_0) ;  /* 0xfffffffc00fc7947 */ /* 0x000fc0000383ffff */
[----:B------:R-:W-:-:S00]  /*0290*/  NOP ;  /* 0x0000000000007918 */ /* 0x000fc00000000000 */
        /* <DEDUP_REMOVED lines=14> */
.L_x_1:


//--------------------- .nv.shared.reserved.0     --------------------------
	.section	.nv.shared.reserved.0,"aw",@nobits
	.weak		__nv_reservedSMEM_offset_0_alias
	.size		__nv_reservedSMEM_offset_0_alias, 0, 64
	.other		__nv_reservedSMEM_offset_0_alias,@"STO_CUDA_RESERVED_SHARED STV_DEFAULT"
__nv_reservedSMEM_offset_0_alias:
	.zero		0
	.zero		64


//--------------------- .nv.constant0._Z17l1_latency_kernelILi10EEvPPvS1_Pj --------------------------
	.section	.nv.constant0._Z17l1_latency_kernelILi10EEvPPvS1_Pj,"a",@progbits
	.sectionflags	@""
	.align	4
.nv.constant0._Z17l1_latency_kernelILi10EEvPPvS1_Pj:
	.zero		920


//--------------------- SYMBOLS --------------------------

	.type		.nv.reservedSmem.offset0,@object
	.size		.nv.reservedSmem.offset0,0x4
